//
// Generated by NVIDIA NVVM Compiler
//
// Compiler Build ID: CL-36424714
// Cuda compilation tools, release 13.0, V13.0.88
// Based on NVVM 20.0.0
//

.version 9.0
.target sm_100
.address_size 64

	// .globl	_Z6kernelPViPiS1_

.visible .entry _Z6kernelPViPiS1_(
	.param .u64 .ptr .align 1 _Z6kernelPViPiS1__param_0,
	.param .u64 .ptr .align 1 _Z6kernelPViPiS1__param_1,
	.param .u64 .ptr .align 1 _Z6kernelPViPiS1__param_2
)
{
	.reg .pred 	%p<4>;
	.reg .b32 	%r<9>;
	.reg .b64 	%rd<7>;

	ld.param.u64 	%rd4, [_Z6kernelPViPiS1__param_0];
	ld.param.u64 	%rd5, [_Z6kernelPViPiS1__param_1];
	ld.param.u64 	%rd3, [_Z6kernelPViPiS1__param_2];
	cvta.to.global.u64 	%rd1, %rd4;
	cvta.to.global.u64 	%rd2, %rd5;
	mov.u32 	%r2, %tid.x;
	mov.u32 	%r3, %ctaid.x;
	or.b32  	%r4, %r3, %r2;
	setp.ne.s32 	%p1, %r4, 0;
	@%p1 bra 	$L__BB0_2;
	mov.b32 	%r7, 2;
	st.global.u32 	[%rd2], %r7;
	mov.b32 	%r8, 1;
	st.volatile.global.u32 	[%rd1], %r8;
	bra.uni 	$L__BB0_6;
$L__BB0_2:
	ld.global.u32 	%r1, [%rd2];
$L__BB0_3:
	ld.volatile.global.u32 	%r5, [%rd1];
	setp.eq.s32 	%p2, %r5, %r1;
	@%p2 bra 	$L__BB0_3;
	setp.ne.s32 	%p3, %r1, 0;
	@%p3 bra 	$L__BB0_6;
	cvta.to.global.u64 	%rd6, %rd3;
	mov.b32 	%r6, 0;
	st.global.u32 	[%rd6], %r6;
$L__BB0_6:
	ret;

}


// ===== COMPILED SASS (sm_100) =====

	.target	sm_100

	.elftype	@"ET_EXEC"


//--------------------- .note.nv.tkinfo           --------------------------
	.section	.note.nv.tkinfo,"",@"SHT_NOTE"
	.sectionflags	@"SHF_NOTE_NV_TKINFO"
	.tkinfo
        /*0018*/ 	.word	0x00000002
        /*0030*/ 	.string	""
        /*0030*/ 	.string	"ptxas"
        /*0030*/ 	.string	"Cuda compilation tools, release 13.0, V13.0.88"
        /*0030*/ 	.string	"Build cuda_13.0.r13.0/compiler.36424714_0"
        /*0030*/ 	.string	"-arch sm_100 -m 64 "



//--------------------- .note.nv.cuinfo           --------------------------
	.section	.note.nv.cuinfo,"",@"SHT_NOTE"
	.sectionflags	@"SHF_NOTE_NV_CUINFO"
        /*0018*/ 	.short	0x0002
        /*001a*/ 	.short	0x0064
        /*001c*/ 	.short	0x0082
	.zero		2


//--------------------- .nv.info                  --------------------------
	.section	.nv.info,"",@"SHT_CUDA_INFO"
	.align	4


	//----- nvinfo : EIATTR_REGCOUNT
	.align		4
        /*0000*/ 	.byte	0x04, 0x2f
        /*0002*/ 	.short	(.L_1 - .L_0)
	.align		4
.L_0:
        /*0004*/ 	.word	index@(_Z6kernelPViPiS1_)
        /*0008*/ 	.word	0x0000000c


	//----- nvinfo : EIATTR_FRAME_SIZE
	.align		4
.L_1:
        /*000c*/ 	.byte	0x04, 0x11
        /*000e*/ 	.short	(.L_3 - .L_2)
	.align		4
.L_2:
        /*0010*/ 	.word	index@(_Z6kernelPViPiS1_)
        /*0014*/ 	.word	0x00000000


	//----- nvinfo : EIATTR_MIN_STACK_SIZE
	.align		4
.L_3:
        /*0018*/ 	.byte	0x04, 0x12
        /*001a*/ 	.short	(.L_5 - .L_4)
	.align		4
.L_4:
        /*001c*/ 	.word	index@(_Z6kernelPViPiS1_)
        /*0020*/ 	.word	0x00000000
.L_5:


//--------------------- .nv.compat                --------------------------
	.section	.nv.compat,"",@"SHT_CUDA_COMPAT_INFO"
	.align	4
        /*0000*/ 	.byte	0x02, 0x09, 0x00, 0x00, 0x02, 0x02, 0x01, 0x00, 0x02, 0x05, 0x05, 0x00, 0x03, 0x07, 0x01, 0x01
        /*0010*/ 	.byte	0x02, 0x03, 0x00, 0x00, 0x02, 0x06, 0x01, 0x00, 0x04, 0x0b, 0x08, 0x00, 0x09, 0x00, 0x00, 0x00
        /*0020*/ 	.byte	0x00, 0x00, 0x00, 0x00


//--------------------- .nv.info._Z6kernelPViPiS1_ --------------------------
	.section	.nv.info._Z6kernelPViPiS1_,"",@"SHT_CUDA_INFO"
	.sectionflags	@""
	.align	4


	//----- nvinfo : EIATTR_CUDA_API_VERSION
	.align		4
        /*0000*/ 	.byte	0x04, 0x37
        /*0002*/ 	.short	(.L_7 - .L_6)
.L_6:
        /*0004*/ 	.word	0x00000082


	//----- nvinfo : EIATTR_KPARAM_INFO
	.align		4
.L_7:
        /*0008*/ 	.byte	0x04, 0x17
        /*000a*/ 	.short	(.L_9 - .L_8)
.L_8:
        /*000c*/ 	.word	0x00000000
        /*0010*/ 	.short	0x0002
        /*0012*/ 	.short	0x0010
        /*0014*/ 	.byte	0x00, 0xf5, 0x21, 0x00


	//----- nvinfo : EIATTR_KPARAM_INFO
	.align		4
.L_9:
        /*0018*/ 	.byte	0x04, 0x17
        /*001a*/ 	.short	(.L_11 - .L_10)
.L_10:
        /*001c*/ 	.word	0x00000000
        /*0020*/ 	.short	0x0001
        /*0022*/ 	.short	0x0008
        /*0024*/ 	.byte	0x00, 0xf5, 0x21, 0x00


	//----- nvinfo : EIATTR_KPARAM_INFO
	.align		4
.L_11:
        /*0028*/ 	.byte	0x04, 0x17
        /*002a*/ 	.short	(.L_13 - .L_12)
.L_12:
        /*002c*/ 	.word	0x00000000
        /*0030*/ 	.short	0x0000
        /*0032*/ 	.short	0x0000
        /*0034*/ 	.byte	0x00, 0xf5, 0x21, 0x00


	//----- nvinfo : EIATTR_SPARSE_MMA_MASK
	.align		4
.L_13:
        /*0038*/ 	.byte	0x03, 0x50
        /*003a*/ 	.short	0x0000


	//----- nvinfo : EIATTR_MAXREG_COUNT
	.align		4
        /*003c*/ 	.byte	0x03, 0x1b
        /*003e*/ 	.short	0x00ff


	//----- nvinfo : EIATTR_MERCURY_ISA_VERSION
	.align		4
        /*0040*/ 	.byte	0x03, 0x5f
        /*0042*/ 	.short	0x0101


	//----- nvinfo : EIATTR_VRC_CTA_INIT_COUNT
	.align		4
        /*0044*/ 	.byte	0x02, 0x4a
	.zero		1
	.zero		1


	//----- nvinfo : EIATTR_EXIT_INSTR_OFFSETS
	.align		4
        /*0048*/ 	.byte	0x04, 0x1c
        /*004a*/ 	.short	(.L_15 - .L_14)


	//   ....[0]....
.L_14:
        /*004c*/ 	.word	0x000000b0


	//   ....[1]....
        /*0050*/ 	.word	0x00000140


	//   ....[2]....
        /*0054*/ 	.word	0x00000170


	//----- nvinfo : EIATTR_CBANK_PARAM_SIZE
	.align		4
.L_15:
        /*0058*/ 	.byte	0x03, 0x19
        /*005a*/ 	.short	0x0018


	//----- nvinfo : EIATTR_PARAM_CBANK
	.align		4
        /*005c*/ 	.byte	0x04, 0x0a
        /*005e*/ 	.short	(.L_17 - .L_16)
	.align		4
.L_16:
        /*0060*/ 	.word	index@(.nv.constant0._Z6kernelPViPiS1_)
        /*0064*/ 	.short	0x0380
        /*0066*/ 	.short	0x0018


	//----- nvinfo : EIATTR_SW_WAR
	.align		4
.L_17:
        /*0068*/ 	.byte	0x04, 0x36
        /*006a*/ 	.short	(.L_19 - .L_18)
.L_18:
        /*006c*/ 	.word	0x00000008
.L_19:


//--------------------- .nv.callgraph             --------------------------
	.section	.nv.callgraph,"",@"SHT_CUDA_CALLGRAPH"
	.align	4
	.sectionentsize	8
	.align		4
        /*0000*/ 	.word	0x00000000
	.align		4
        /*0004*/ 	.word	0xffffffff
	.align		4
        /*0008*/ 	.word	0x00000000
	.align		4
        /*000c*/ 	.word	0xfffffffe
	.align		4
        /*0010*/ 	.word	0x00000000
	.align		4
        /*0014*/ 	.word	0xfffffffd
	.align		4
        /*0018*/ 	.word	0x00000000
	.align		4
        /*001c*/ 	.word	0xfffffffc


//--------------------- .text._Z6kernelPViPiS1_   --------------------------
	.section	.text._Z6kernelPViPiS1_,"ax",@progbits
	.align	128
        .global         _Z6kernelPViPiS1_
        .type           _Z6kernelPViPiS1_,@function
        .size           _Z6kernelPViPiS1_,(.L_x_2 - _Z6kernelPViPiS1_)
        .other          _Z6kernelPViPiS1_,@"STO_CUDA_ENTRY STV_DEFAULT"
_Z6kernelPViPiS1_:
.text._Z6kernelPViPiS1_:
[----:B------:R-:W-:Y:S01]  /*0000*/  LDC R1, c[0x0][0x37c] ;  /* 0x0000df00ff017b82 */ /* 0x000fe20000000800 */
[----:B------:R-:W0:Y:S07]  /*0010*/  S2R R0, SR_TID.X ;  /* 0x0000000000007919 */ /* 0x000e2e0000002100 */
[----:B------:R-:W0:Y:S02]  /*0020*/  S2UR UR4, SR_CTAID.X ;  /* 0x00000000000479c3 */ /* 0x000e240000002500 */
[----:B0-----:R-:W-:Y:S01]  /*0030*/  LOP3.LUT P0, RZ, R0, UR4, RZ, 0xfc, !PT ;  /* 0x0000000400ff7c12 */ /* 0x001fe2000f80fcff */
[----:B------:R-:W0:-:S12]  /*0040*/  LDCU.64 UR4, c[0x0][0x358] ;  /* 0x00006b00ff0477ac */ /* 0x000e180008000a00 */
[----:B------:R-:W0:Y:S01]  /*0050*/  @!P0 LDC.64 R2, c[0x0][0x388] ;  /* 0x0000e200ff028b82 */ /* 0x000e220000000a00 */
[----:B------:R-:W-:Y:S02]  /*0060*/  @!P0 IMAD.MOV.U32 R7, RZ, RZ, 0x2 ;  /* 0x00000002ff078424 */ /* 0x000fe400078e00ff */
[----:B------:R-:W-:-:S05]  /*0070*/  @!P0 IMAD.MOV.U32 R9, RZ, RZ, 0x1 ;  /* 0x00000001ff098424 */ /* 0x000fca00078e00ff */
[----:B------:R-:W1:Y:S01]  /*0080*/  @!P0 LDC.64 R4, c[0x0][0x380] ;  /* 0x0000e000ff048b82 */ /* 0x000e620000000a00 */
[----:B0-----:R0:W-:Y:S04]  /*0090*/  @!P0 STG.E desc[UR4][R2.64], R7 ;  /* 0x0000000702008986 */ /* 0x0011e8000c101904 */
[----:B-1----:R0:W-:Y:S01]  /*00a0*/  @!P0 STG.E.STRONG.SYS desc[UR4][R4.64], R9 ;  /* 0x0000000904008986 */ /* 0x0021e2000c115904 */
[----:B------:R-:W-:Y:S05]  /*00b0*/  @!P0 EXIT ;  /* 0x000000000000894d */ /* 0x000fea0003800000 */
[----:B0-----:R-:W0:Y:S02]  /*00c0*/  LDC.64 R2, c[0x0][0x388] ;  /* 0x0000e200ff027b82 */ /* 0x001e240000000a00 */
[----:B0-----:R0:W5:Y:S06]  /*00d0*/  LDG.E R2, desc[UR4][R2.64] ;  /* 0x0000000402027981 */ /* 0x00116c000c1e1900 */
[----:B------:R-:W1:Y:S02]  /*00e0*/  LDC.64 R4, c[0x0][0x380] ;  /* 0x0000e000ff047b82 */ /* 0x000e640000000a00 */
.L_x_0:
[----:B01----:R-:W2:Y:S01]  /*00f0*/  LDG.E.STRONG.SYS R3, desc[UR4][R4.64] ;  /* 0x0000000404037981 */ /* 0x003ea2000c1f5900 */
[----:B------:R-:W-:Y:S05]  /*0100*/  YIELD ;  /* 0x0000000000007946 */ /* 0x000fea0003800000 */
[----:B--2--5:R-:W-:-:S13]  /*0110*/  ISETP.NE.AND P0, PT, R3, R2, PT ;  /* 0x000000020300720c */ /* 0x024fda0003f05270 */
[----:B------:R-:W-:Y:S05]  /*0120*/  @!P0 BRA `(.L_x_0) ;  /* 0xfffffffc00f08947 */ /* 0x000fea000383ffff */
[----:B------:R-:W-:-:S13]  /*0130*/  ISETP.NE.AND P0, PT, R2, RZ, PT ;  /* 0x000000ff0200720c */ /* 0x000fda0003f05270 */
[----:B------:R-:W-:Y:S05]  /*0140*/  @P0 EXIT ;  /* 0x000000000000094d */ /* 0x000fea0003800000 */
[----:B------:R-:W0:Y:S02]  /*0150*/  LDC.64 R2, c[0x0][0x390] ;  /* 0x0000e400ff027b82 */ /* 0x000e240000000a00 */
[----:B0-----:R-:W-:Y:S01]  /*0160*/  STG.E desc[UR4][R2.64], RZ ;  /* 0x000000ff02007986 */ /* 0x001fe2000c101904 */
[----:B------:R-:W-:Y:S05]  /*0170*/  EXIT ;  /* 0x000000000000794d */ /* 0x000fea0003800000 */
.L_x_1:
[----:B------:R-:W-:-:S00]  /*0180*/  BRA `(.L_x_1) ;  /* 0xfffffffc00fc7947 */ /* 0x000fc0000383ffff */
[----:B------:R-:W-:-:S00]  /*0190*/  NOP ;  /* 0x0000000000007918 */ /* 0x000fc00000000000 */
        /* <DEDUP_REMOVED lines=14> */
.L_x_2:


//--------------------- .nv.shared.reserved.0     --------------------------
	.section	.nv.shared.reserved.0,"aw",@nobits
	.weak		__nv_reservedSMEM_offset_0_alias
	.size		__nv_reservedSMEM_offset_0_alias, 0, 64
	.other		__nv_reservedSMEM_offset_0_alias,@"STO_CUDA_RESERVED_SHARED STV_DEFAULT"
__nv_reservedSMEM_offset_0_alias:
	.zero		0
	.zero		64


//--------------------- .nv.constant0._Z6kernelPViPiS1_ --------------------------
	.section	.nv.constant0._Z6kernelPViPiS1_,"a",@progbits
	.sectionflags	@""
	.align	4
.nv.constant0._Z6kernelPViPiS1_:
	.zero		920


//--------------------- SYMBOLS --------------------------

	.type		.nv.reservedSmem.offset0,@object
	.size		.nv.reservedSmem.offset0,0x4
